//
// Generated by NVIDIA NVVM Compiler
//
// Compiler Build ID: CL-36424714
// Cuda compilation tools, release 13.0, V13.0.88
// Based on NVVM 20.0.0
//

.version 9.0
.target sm_100
.address_size 64

	// .globl	_Z10addVectorsPfS_S_m

.visible .entry _Z10addVectorsPfS_S_m(
	.param .u64 .ptr .align 1 _Z10addVectorsPfS_S_m_param_0,
	.param .u64 .ptr .align 1 _Z10addVectorsPfS_S_m_param_1,
	.param .u64 .ptr .align 1 _Z10addVectorsPfS_S_m_param_2,
	.param .u64 _Z10addVectorsPfS_S_m_param_3
)
{
	.reg .pred 	%p<2>;
	.reg .b32 	%r<5>;
	.reg .b32 	%f<4>;
	.reg .b64 	%rd<13>;

	ld.param.u64 	%rd2, [_Z10addVectorsPfS_S_m_param_0];
	ld.param.u64 	%rd3, [_Z10addVectorsPfS_S_m_param_1];
	ld.param.u64 	%rd4, [_Z10addVectorsPfS_S_m_param_2];
	ld.param.u64 	%rd5, [_Z10addVectorsPfS_S_m_param_3];
	mov.u32 	%r1, %ctaid.x;
	mov.u32 	%r2, %ntid.x;
	mov.u32 	%r3, %tid.x;
	mad.lo.s32 	%r4, %r1, %r2, %r3;
	cvt.u64.u32 	%rd1, %r4;
	setp.le.u64 	%p1, %rd5, %rd1;
	@%p1 bra 	$L__BB0_2;
	cvta.to.global.u64 	%rd6, %rd2;
	cvta.to.global.u64 	%rd7, %rd3;
	cvta.to.global.u64 	%rd8, %rd4;
	shl.b64 	%rd9, %rd1, 2;
	add.s64 	%rd10, %rd6, %rd9;
	ld.global.f32 	%f1, [%rd10];
	add.s64 	%rd11, %rd7, %rd9;
	ld.global.f32 	%f2, [%rd11];
	add.f32 	%f3, %f1, %f2;
	add.s64 	%rd12, %rd8, %rd9;
	st.global.f32 	[%rd12], %f3;
$L__BB0_2:
	ret;

}
	// .globl	_Z11scaleKernelPfmff
.visible .entry _Z11scaleKernelPfmff(
	.param .u64 .ptr .align 1 _Z11scaleKernelPfmff_param_0,
	.param .u64 _Z11scaleKernelPfmff_param_1,
	.param .f32 _Z11scaleKernelPfmff_param_2,
	.param .f32 _Z11scaleKernelPfmff_param_3
)
{
	.reg .pred 	%p<2>;
	.reg .b32 	%r<5>;
	.reg .b32 	%f<5>;
	.reg .b64 	%rd<7>;

	ld.param.u64 	%rd2, [_Z11scaleKernelPfmff_param_0];
	ld.param.u64 	%rd3, [_Z11scaleKernelPfmff_param_1];
	ld.param.f32 	%f1, [_Z11scaleKernelPfmff_param_2];
	ld.param.f32 	%f2, [_Z11scaleKernelPfmff_param_3];
	mov.u32 	%r1, %ctaid.x;
	mov.u32 	%r2, %ntid.x;
	mov.u32 	%r3, %tid.x;
	mad.lo.s32 	%r4, %r1, %r2, %r3;
	cvt.u64.u32 	%rd1, %r4;
	setp.le.u64 	%p1, %rd3, %rd1;
	@%p1 bra 	$L__BB1_2;
	cvta.to.global.u64 	%rd4, %rd2;
	shl.b64 	%rd5, %rd1, 2;
	add.s64 	%rd6, %rd4, %rd5;
	ld.global.f32 	%f3, [%rd6];
	fma.rn.f32 	%f4, %f1, %f3, %f2;
	st.global.f32 	[%rd6], %f4;
$L__BB1_2:
	ret;

}
	// .globl	_Z16normalizeVectorsP6float4m
.visible .entry _Z16normalizeVectorsP6float4m(
	.param .u64 .ptr .align 1 _Z16normalizeVectorsP6float4m_param_0,
	.param .u64 _Z16normalizeVectorsP6float4m_param_1
)
{
	.reg .pred 	%p<3>;
	.reg .b32 	%r<5>;
	.reg .b32 	%f<14>;
	.reg .b64 	%rd<7>;

	ld.param.u64 	%rd3, [_Z16normalizeVectorsP6float4m_param_0];
	ld.param.u64 	%rd4, [_Z16normalizeVectorsP6float4m_param_1];
	mov.u32 	%r1, %ctaid.x;
	mov.u32 	%r2, %ntid.x;
	mov.u32 	%r3, %tid.x;
	mad.lo.s32 	%r4, %r1, %r2, %r3;
	cvt.u64.u32 	%rd1, %r4;
	setp.le.u64 	%p1, %rd4, %rd1;
	@%p1 bra 	$L__BB2_3;
	cvta.to.global.u64 	%rd5, %rd3;
	shl.b64 	%rd6, %rd1, 4;
	add.s64 	%rd2, %rd5, %rd6;
	ld.global.v4.f32 	{%f1, %f2, %f3, %f4}, [%rd2];
	mul.f32 	%f6, %f2, %f2;
	fma.rn.f32 	%f7, %f1, %f1, %f6;
	fma.rn.f32 	%f8, %f3, %f3, %f7;
	fma.rn.f32 	%f9, %f4, %f4, %f8;
	sqrt.rn.f32 	%f5, %f9;
	setp.leu.f32 	%p2, %f5, 0f00000000;
	@%p2 bra 	$L__BB2_3;
	div.rn.f32 	%f10, %f1, %f5;
	div.rn.f32 	%f11, %f2, %f5;
	div.rn.f32 	%f12, %f3, %f5;
	div.rn.f32 	%f13, %f4, %f5;
	st.global.v4.f32 	[%rd2], {%f10, %f11, %f12, %f13};
$L__BB2_3:
	ret;

}


// ===== COMPILED SASS (sm_100) =====

	.target	sm_100

	.elftype	@"ET_EXEC"


//--------------------- .note.nv.tkinfo           --------------------------
	.section	.note.nv.tkinfo,"",@"SHT_NOTE"
	.sectionflags	@"SHF_NOTE_NV_TKINFO"
	.tkinfo
        /*0018*/ 	.word	0x00000002
        /*0030*/ 	.string	""
        /*0030*/ 	.string	"ptxas"
        /*0030*/ 	.string	"Cuda compilation tools, release 13.0, V13.0.88"
        /*0030*/ 	.string	"Build cuda_13.0.r13.0/compiler.36424714_0"
        /*0030*/ 	.string	"-arch sm_100 -m 64 "



//--------------------- .note.nv.cuinfo           --------------------------
	.section	.note.nv.cuinfo,"",@"SHT_NOTE"
	.sectionflags	@"SHF_NOTE_NV_CUINFO"
        /*0018*/ 	.short	0x0002
        /*001a*/ 	.short	0x0064
        /*001c*/ 	.short	0x0082
	.zero		2


//--------------------- .nv.info                  --------------------------
	.section	.nv.info,"",@"SHT_CUDA_INFO"
	.align	4


	//----- nvinfo : EIATTR_REGCOUNT
	.align		4
        /*0000*/ 	.byte	0x04, 0x2f
        /*0002*/ 	.short	(.L_1 - .L_0)
	.align		4
.L_0:
        /*0004*/ 	.word	index@(_Z10addVectorsPfS_S_m)
        /*0008*/ 	.word	0x0000000c


	//----- nvinfo : EIATTR_FRAME_SIZE
	.align		4
.L_1:
        /*000c*/ 	.byte	0x04, 0x11
        /*000e*/ 	.short	(.L_3 - .L_2)
	.align		4
.L_2:
        /*0010*/ 	.word	index@(_Z10addVectorsPfS_S_m)
        /*0014*/ 	.word	0x00000000


	//----- nvinfo : EIATTR_REGCOUNT
	.align		4
.L_3:
        /*0018*/ 	.byte	0x04, 0x2f
        /*001a*/ 	.short	(.L_5 - .L_4)
	.align		4
.L_4:
        /*001c*/ 	.word	index@(_Z11scaleKernelPfmff)
        /*0020*/ 	.word	0x00000008


	//----- nvinfo : EIATTR_FRAME_SIZE
	.align		4
.L_5:
        /*0024*/ 	.byte	0x04, 0x11
        /*0026*/ 	.short	(.L_7 - .L_6)
	.align		4
.L_6:
        /*0028*/ 	.word	index@(_Z11scaleKernelPfmff)
        /*002c*/ 	.word	0x00000000


	//----- nvinfo : EIATTR_REGCOUNT
	.align		4
.L_7:
        /*0030*/ 	.byte	0x04, 0x2f
        /*0032*/ 	.short	(.L_9 - .L_8)
	.align		4
.L_8:
        /*0034*/ 	.word	index@(_Z16normalizeVectorsP6float4m)
        /*0038*/ 	.word	0x00000016


	//----- nvinfo : EIATTR_FRAME_SIZE
	.align		4
.L_9:
        /*003c*/ 	.byte	0x04, 0x11
        /*003e*/ 	.short	(.L_11 - .L_10)
	.align		4
.L_10:
        /*0040*/ 	.word	index@($__internal_1_$__cuda_sm3x_div_rn_noftz_f32_slowpath)
        /*0044*/ 	.word	0x00000000


	//----- nvinfo : EIATTR_FRAME_SIZE
	.align		4
.L_11:
        /*0048*/ 	.byte	0x04, 0x11
        /*004a*/ 	.short	(.L_13 - .L_12)
	.align		4
.L_12:
        /*004c*/ 	.word	index@($__internal_0_$__cuda_sm20_sqrt_rn_f32_slowpath)
        /*0050*/ 	.word	0x00000000


	//----- nvinfo : EIATTR_FRAME_SIZE
	.align		4
.L_13:
        /*0054*/ 	.byte	0x04, 0x11
        /*0056*/ 	.short	(.L_15 - .L_14)
	.align		4
.L_14:
        /*0058*/ 	.word	index@(_Z16normalizeVectorsP6float4m)
        /*005c*/ 	.word	0x00000000


	//----- nvinfo : EIATTR_MIN_STACK_SIZE
	.align		4
.L_15:
        /*0060*/ 	.byte	0x04, 0x12
        /*0062*/ 	.short	(.L_17 - .L_16)
	.align		4
.L_16:
        /*0064*/ 	.word	index@(_Z16normalizeVectorsP6float4m)
        /*0068*/ 	.word	0x00000000


	//----- nvinfo : EIATTR_MIN_STACK_SIZE
	.align		4
.L_17:
        /*006c*/ 	.byte	0x04, 0x12
        /*006e*/ 	.short	(.L_19 - .L_18)
	.align		4
.L_18:
        /*0070*/ 	.word	index@(_Z11scaleKernelPfmff)
        /*0074*/ 	.word	0x00000000


	//----- nvinfo : EIATTR_MIN_STACK_SIZE
	.align		4
.L_19:
        /*0078*/ 	.byte	0x04, 0x12
        /*007a*/ 	.short	(.L_21 - .L_20)
	.align		4
.L_20:
        /*007c*/ 	.word	index@(_Z10addVectorsPfS_S_m)
        /*0080*/ 	.word	0x00000000
.L_21:


//--------------------- .nv.compat                --------------------------
	.section	.nv.compat,"",@"SHT_CUDA_COMPAT_INFO"
	.align	4
        /*0000*/ 	.byte	0x02, 0x09, 0x00, 0x00, 0x02, 0x02, 0x01, 0x00, 0x02, 0x05, 0x05, 0x00, 0x03, 0x07, 0x01, 0x01
        /*0010*/ 	.byte	0x02, 0x03, 0x00, 0x00, 0x02, 0x06, 0x01, 0x00, 0x04, 0x0b, 0x08, 0x00, 0x01, 0x00, 0x00, 0x00
        /*0020*/ 	.byte	0x00, 0x00, 0x00, 0x00


//--------------------- .nv.info._Z16normalizeVectorsP6float4m --------------------------
	.section	.nv.info._Z16normalizeVectorsP6float4m,"",@"SHT_CUDA_INFO"
	.sectionflags	@""
	.align	4


	//----- nvinfo : EIATTR_CUDA_API_VERSION
	.align		4
        /*0000*/ 	.byte	0x04, 0x37
        /*0002*/ 	.short	(.L_23 - .L_22)
.L_22:
        /*0004*/ 	.word	0x00000082


	//----- nvinfo : EIATTR_KPARAM_INFO
	.align		4
.L_23:
        /*0008*/ 	.byte	0x04, 0x17
        /*000a*/ 	.short	(.L_25 - .L_24)
.L_24:
        /*000c*/ 	.word	0x00000000
        /*0010*/ 	.short	0x0001
        /*0012*/ 	.short	0x0008
        /*0014*/ 	.byte	0x00, 0xf0, 0x21, 0x00


	//----- nvinfo : EIATTR_KPARAM_INFO
	.align		4
.L_25:
        /*0018*/ 	.byte	0x04, 0x17
        /*001a*/ 	.short	(.L_27 - .L_26)
.L_26:
        /*001c*/ 	.word	0x00000000
        /*0020*/ 	.short	0x0000
        /*0022*/ 	.short	0x0000
        /*0024*/ 	.byte	0x00, 0xf5, 0x21, 0x00


	//----- nvinfo : EIATTR_SPARSE_MMA_MASK
	.align		4
.L_27:
        /*0028*/ 	.byte	0x03, 0x50
        /*002a*/ 	.short	0x0000


	//----- nvinfo : EIATTR_MAXREG_COUNT
	.align		4
        /*002c*/ 	.byte	0x03, 0x1b
        /*002e*/ 	.short	0x00ff


	//----- nvinfo : EIATTR_MERCURY_ISA_VERSION
	.align		4
        /*0030*/ 	.byte	0x03, 0x5f
        /*0032*/ 	.short	0x0101


	//----- nvinfo : EIATTR_VRC_CTA_INIT_COUNT
	.align		4
        /*0034*/ 	.byte	0x02, 0x4a
	.zero		1
	.zero		1


	//----- nvinfo : EIATTR_EXIT_INSTR_OFFSETS
	.align		4
        /*0038*/ 	.byte	0x04, 0x1c
        /*003a*/ 	.short	(.L_29 - .L_28)


	//   ....[0]....
.L_28:
        /*003c*/ 	.word	0x00000080


	//   ....[1]....
        /*0040*/ 	.word	0x00000210


	//   ....[2]....
        /*0044*/ 	.word	0x000005a0


	//----- nvinfo : EIATTR_CRS_STACK_SIZE
	.align		4
.L_29:
        /*0048*/ 	.byte	0x04, 0x1e
        /*004a*/ 	.short	(.L_31 - .L_30)
.L_30:
        /*004c*/ 	.word	0x00000000


	//----- nvinfo : EIATTR_CBANK_PARAM_SIZE
	.align		4
.L_31:
        /*0050*/ 	.byte	0x03, 0x19
        /*0052*/ 	.short	0x0010


	//----- nvinfo : EIATTR_PARAM_CBANK
	.align		4
        /*0054*/ 	.byte	0x04, 0x0a
        /*0056*/ 	.short	(.L_33 - .L_32)
	.align		4
.L_32:
        /*0058*/ 	.word	index@(.nv.constant0._Z16normalizeVectorsP6float4m)
        /*005c*/ 	.short	0x0380
        /*005e*/ 	.short	0x0010


	//----- nvinfo : EIATTR_SW_WAR
	.align		4
.L_33:
        /*0060*/ 	.byte	0x04, 0x36
        /*0062*/ 	.short	(.L_35 - .L_34)
.L_34:
        /*0064*/ 	.word	0x00000008
.L_35:


//--------------------- .nv.info._Z11scaleKernelPfmff --------------------------
	.section	.nv.info._Z11scaleKernelPfmff,"",@"SHT_CUDA_INFO"
	.sectionflags	@""
	.align	4


	//----- nvinfo : EIATTR_CUDA_API_VERSION
	.align		4
        /*0000*/ 	.byte	0x04, 0x37
        /*0002*/ 	.short	(.L_37 - .L_36)
.L_36:
        /*0004*/ 	.word	0x00000082


	//----- nvinfo : EIATTR_KPARAM_INFO
	.align		4
.L_37:
        /*0008*/ 	.byte	0x04, 0x17
        /*000a*/ 	.short	(.L_39 - .L_38)
.L_38:
        /*000c*/ 	.word	0x00000000
        /*0010*/ 	.short	0x0003
        /*0012*/ 	.short	0x0014
        /*0014*/ 	.byte	0x00, 0xf0, 0x11, 0x00


	//----- nvinfo : EIATTR_KPARAM_INFO
	.align		4
.L_39:
        /*0018*/ 	.byte	0x04, 0x17
        /*001a*/ 	.short	(.L_41 - .L_40)
.L_40:
        /*001c*/ 	.word	0x00000000
        /*0020*/ 	.short	0x0002
        /*0022*/ 	.short	0x0010
        /*0024*/ 	.byte	0x00, 0xf0, 0x11, 0x00


	//----- nvinfo : EIATTR_KPARAM_INFO
	.align		4
.L_41:
        /*0028*/ 	.byte	0x04, 0x17
        /*002a*/ 	.short	(.L_43 - .L_42)
.L_42:
        /*002c*/ 	.word	0x00000000
        /*0030*/ 	.short	0x0001
        /*0032*/ 	.short	0x0008
        /*0034*/ 	.byte	0x00, 0xf0, 0x21, 0x00


	//----- nvinfo : EIATTR_KPARAM_INFO
	.align		4
.L_43:
        /*0038*/ 	.byte	0x04, 0x17
        /*003a*/ 	.short	(.L_45 - .L_44)
.L_44:
        /*003c*/ 	.word	0x00000000
        /*0040*/ 	.short	0x0000
        /*0042*/ 	.short	0x0000
        /*0044*/ 	.byte	0x00, 0xf5, 0x21, 0x00


	//----- nvinfo : EIATTR_SPARSE_MMA_MASK
	.align		4
.L_45:
        /*0048*/ 	.byte	0x03, 0x50
        /*004a*/ 	.short	0x0000


	//----- nvinfo : EIATTR_MAXREG_COUNT
	.align		4
        /*004c*/ 	.byte	0x03, 0x1b
        /*004e*/ 	.short	0x00ff


	//----- nvinfo : EIATTR_MERCURY_ISA_VERSION
	.align		4
        /*0050*/ 	.byte	0x03, 0x5f
        /*0052*/ 	.short	0x0101


	//----- nvinfo : EIATTR_VRC_CTA_INIT_COUNT
	.align		4
        /*0054*/ 	.byte	0x02, 0x4a
	.zero		1
	.zero		1


	//----- nvinfo : EIATTR_EXIT_INSTR_OFFSETS
	.align		4
        /*0058*/ 	.byte	0x04, 0x1c
        /*005a*/ 	.short	(.L_47 - .L_46)


	//   ....[0]....
.L_46:
        /*005c*/ 	.word	0x00000080


	//   ....[1]....
        /*0060*/ 	.word	0x00000110


	//----- nvinfo : EIATTR_CBANK_PARAM_SIZE
	.align		4
.L_47:
        /*0064*/ 	.byte	0x03, 0x19
        /*0066*/ 	.short	0x0018


	//----- nvinfo : EIATTR_PARAM_CBANK
	.align		4
        /*0068*/ 	.byte	0x04, 0x0a
        /*006a*/ 	.short	(.L_49 - .L_48)
	.align		4
.L_48:
        /*006c*/ 	.word	index@(.nv.constant0._Z11scaleKernelPfmff)
        /*0070*/ 	.short	0x0380
        /*0072*/ 	.short	0x0018


	//----- nvinfo : EIATTR_SW_WAR
	.align		4
.L_49:
        /*0074*/ 	.byte	0x04, 0x36
        /*0076*/ 	.short	(.L_51 - .L_50)
.L_50:
        /*0078*/ 	.word	0x00000008
.L_51:


//--------------------- .nv.info._Z10addVectorsPfS_S_m --------------------------
	.section	.nv.info._Z10addVectorsPfS_S_m,"",@"SHT_CUDA_INFO"
	.sectionflags	@""
	.align	4


	//----- nvinfo : EIATTR_CUDA_API_VERSION
	.align		4
        /*0000*/ 	.byte	0x04, 0x37
        /*0002*/ 	.short	(.L_53 - .L_52)
.L_52:
        /*0004*/ 	.word	0x00000082


	//----- nvinfo : EIATTR_KPARAM_INFO
	.align		4
.L_53:
        /*0008*/ 	.byte	0x04, 0x17
        /*000a*/ 	.short	(.L_55 - .L_54)
.L_54:
        /*000c*/ 	.word	0x00000000
        /*0010*/ 	.short	0x0003
        /*0012*/ 	.short	0x0018
        /*0014*/ 	.byte	0x00, 0xf0, 0x21, 0x00


	//----- nvinfo : EIATTR_KPARAM_INFO
	.align		4
.L_55:
        /*0018*/ 	.byte	0x04, 0x17
        /*001a*/ 	.short	(.L_57 - .L_56)
.L_56:
        /*001c*/ 	.word	0x00000000
        /*0020*/ 	.short	0x0002
        /*0022*/ 	.short	0x0010
        /*0024*/ 	.byte	0x00, 0xf5, 0x21, 0x00


	//----- nvinfo : EIATTR_KPARAM_INFO
	.align		4
.L_57:
        /*0028*/ 	.byte	0x04, 0x17
        /*002a*/ 	.short	(.L_59 - .L_58)
.L_58:
        /*002c*/ 	.word	0x00000000
        /*0030*/ 	.short	0x0001
        /*0032*/ 	.short	0x0008
        /*0034*/ 	.byte	0x00, 0xf5, 0x21, 0x00


	//----- nvinfo : EIATTR_KPARAM_INFO
	.align		4
.L_59:
        /*0038*/ 	.byte	0x04, 0x17
        /*003a*/ 	.short	(.L_61 - .L_60)
.L_60:
        /*003c*/ 	.word	0x00000000
        /*0040*/ 	.short	0x0000
        /*0042*/ 	.short	0x0000
        /*0044*/ 	.byte	0x00, 0xf5, 0x21, 0x00


	//----- nvinfo : EIATTR_SPARSE_MMA_MASK
	.align		4
.L_61:
        /*0048*/ 	.byte	0x03, 0x50
        /*004a*/ 	.short	0x0000


	//----- nvinfo : EIATTR_MAXREG_COUNT
	.align		4
        /*004c*/ 	.byte	0x03, 0x1b
        /*004e*/ 	.short	0x00ff


	//----- nvinfo : EIATTR_MERCURY_ISA_VERSION
	.align		4
        /*0050*/ 	.byte	0x03, 0x5f
        /*0052*/ 	.short	0x0101


	//----- nvinfo : EIATTR_VRC_CTA_INIT_COUNT
	.align		4
        /*0054*/ 	.byte	0x02, 0x4a
	.zero		1
	.zero		1


	//----- nvinfo : EIATTR_EXIT_INSTR_OFFSETS
	.align		4
        /*0058*/ 	.byte	0x04, 0x1c
        /*005a*/ 	.short	(.L_63 - .L_62)


	//   ....[0]....
.L_62:
        /*005c*/ 	.word	0x00000080


	//   ....[1]....
        /*0060*/ 	.word	0x00000180


	//----- nvinfo : EIATTR_CBANK_PARAM_SIZE
	.align		4
.L_63:
        /*0064*/ 	.byte	0x03, 0x19
        /*0066*/ 	.short	0x0020


	//----- nvinfo : EIATTR_PARAM_CBANK
	.align		4
        /*0068*/ 	.byte	0x04, 0x0a
        /*006a*/ 	.short	(.L_65 - .L_64)
	.align		4
.L_64:
        /*006c*/ 	.word	index@(.nv.constant0._Z10addVectorsPfS_S_m)
        /*0070*/ 	.short	0x0380
        /*0072*/ 	.short	0x0020


	//----- nvinfo : EIATTR_SW_WAR
	.align		4
.L_65:
        /*0074*/ 	.byte	0x04, 0x36
        /*0076*/ 	.short	(.L_67 - .L_66)
.L_66:
        /*0078*/ 	.word	0x00000008
.L_67:


//--------------------- .nv.callgraph             --------------------------
	.section	.nv.callgraph,"",@"SHT_CUDA_CALLGRAPH"
	.align	4
	.sectionentsize	8
	.align		4
        /*0000*/ 	.word	0x00000000
	.align		4
        /*0004*/ 	.word	0xffffffff
	.align		4
        /*0008*/ 	.word	0x00000000
	.align		4
        /*000c*/ 	.word	0xfffffffe
	.align		4
        /*0010*/ 	.word	0x00000000
	.align		4
        /*0014*/ 	.word	0xfffffffd
	.align		4
        /*0018*/ 	.word	0x00000000
	.align		4
        /*001c*/ 	.word	0xfffffffc


//--------------------- .text._Z16normalizeVectorsP6float4m --------------------------
	.section	.text._Z16normalizeVectorsP6float4m,"ax",@progbits
	.align	128
        .global         _Z16normalizeVectorsP6float4m
        .type           _Z16normalizeVectorsP6float4m,@function
        .size           _Z16normalizeVectorsP6float4m,(.L_x_27 - _Z16normalizeVectorsP6float4m)
        .other          _Z16normalizeVectorsP6float4m,@"STO_CUDA_ENTRY STV_DEFAULT"
_Z16normalizeVectorsP6float4m:
.text._Z16normalizeVectorsP6float4m:
[----:B------:R-:W-:Y:S01]  /*0000*/  LDC R1, c[0x0][0x37c] ;  /* 0x0000df00ff017b82 */ /* 0x000fe20000000800 */
[----:B------:R-:W0:Y:S07]  /*0010*/  S2R R3, SR_TID.X ;  /* 0x0000000000037919 */ /* 0x000e2e0000002100 */
[----:B------:R-:W0:Y:S01]  /*0020*/  S2UR UR4, SR_CTAID.X ;  /* 0x00000000000479c3 */ /* 0x000e220000002500 */
[----:B------:R-:W1:Y:S07]  /*0030*/  LDCU.64 UR6, c[0x0][0x388] ;  /* 0x00007100ff0677ac */ /* 0x000e6e0008000a00 */
[----:B------:R-:W0:Y:S02]  /*0040*/  LDC R0, c[0x0][0x360] ;  /* 0x0000d800ff007b82 */ /* 0x000e240000000800 */
[----:B0-----:R-:W-:-:S05]  /*0050*/  IMAD R0, R0, UR4, R3 ;  /* 0x0000000400007c24 */ /* 0x001fca000f8e0203 */
[----:B-1----:R-:W-:-:S04]  /*0060*/  ISETP.GE.U32.AND P0, PT, R0, UR6, PT ;  /* 0x0000000600007c0c */ /* 0x002fc8000bf06070 */
[----:B------:R-:W-:-:S13]  /*0070*/  ISETP.GE.U32.AND.EX P0, PT, RZ, UR7, PT, P0 ;  /* 0x00000007ff007c0c */ /* 0x000fda000bf06100 */
[----:B------:R-:W-:Y:S05]  /*0080*/  @P0 EXIT ;  /* 0x000000000000094d */ /* 0x000fea0003800000 */
[----:B------:R-:W0:Y:S01]  /*0090*/  LDCU.64 UR6, c[0x0][0x380] ;  /* 0x00007000ff0677ac */ /* 0x000e220008000a00 */
[----:B------:R-:W1:Y:S01]  /*00a0*/  LDCU.64 UR4, c[0x0][0x358] ;  /* 0x00006b00ff0477ac */ /* 0x000e620008000a00 */
[----:B0-----:R-:W-:-:S04]  /*00b0*/  LEA R12, P0, R0, UR6, 0x4 ;  /* 0x00000006000c7c11 */ /* 0x001fc8000f8020ff */
[----:B------:R-:W-:-:S05]  /*00c0*/  LEA.HI.X R13, R0, UR7, RZ, 0x4, P0 ;  /* 0x00000007000d7c11 */ /* 0x000fca00080f24ff */
[----:B-1----:R-:W2:Y:S01]  /*00d0*/  LDG.E.128 R4, desc[UR4][R12.64] ;  /* 0x000000040c047981 */ /* 0x002ea2000c1e1d00 */
[----:B------:R-:W-:Y:S01]  /*00e0*/  BSSY.RECONVERGENT B0, `(.L_x_0) ;  /* 0x0000011000007945 */ /* 0x000fe20003800200 */
[----:B--2---:R-:W-:-:S04]  /*00f0*/  FMUL R3, R5, R5 ;  /* 0x0000000505037220 */ /* 0x004fc80000400000 */
[----:B------:R-:W-:-:S04]  /*0100*/  FFMA R3, R4, R4, R3 ;  /* 0x0000000404037223 */ /* 0x000fc80000000003 */
[----:B------:R-:W-:-:S04]  /*0110*/  FFMA R0, R6, R6, R3 ;  /* 0x0000000606007223 */ /* 0x000fc80000000003 */
[----:B------:R-:W-:-:S04]  /*0120*/  FFMA R0, R7, R7, R0 ;  /* 0x0000000707007223 */ /* 0x000fc80000000000 */
[----:B------:R-:W-:Y:S01]  /*0130*/  VIADD R2, R0, 0xf3000000 ;  /* 0xf300000000027836 */ /* 0x000fe20000000000 */
[----:B------:R0:W1:Y:S04]  /*0140*/  MUFU.RSQ R3, R0 ;  /* 0x0000000000037308 */ /* 0x0000680000001400 */
[----:B------:R-:W-:-:S13]  /*0150*/  ISETP.GT.U32.AND P0, PT, R2, 0x727fffff, PT ;  /* 0x727fffff0200780c */ /* 0x000fda0003f04070 */
[----:B01----:R-:W-:Y:S05]  /*0160*/  @!P0 BRA `(.L_x_1) ;  /* 0x0000000000108947 */ /* 0x003fea0003800000 */
[----:B------:R-:W-:-:S07]  /*0170*/  MOV R11, 0x190 ;  /* 0x00000190000b7802 */ /* 0x000fce0000000f00 */
[----:B------:R-:W-:Y:S05]  /*0180*/  CALL.REL.NOINC `($__internal_0_$__cuda_sm20_sqrt_rn_f32_slowpath) ;  /* 0x0000000400087944 */ /* 0x000fea0003c00000 */
[----:B------:R-:W-:Y:S01]  /*0190*/  IMAD.MOV.U32 R3, RZ, RZ, R0 ;  /* 0x000000ffff037224 */ /* 0x000fe200078e0000 */
[----:B------:R-:W-:Y:S06]  /*01a0*/  BRA `(.L_x_2) ;  /* 0x0000000000107947 */ /* 0x000fec0003800000 */
.L_x_1:
[----:B------:R-:W-:Y:S01]  /*01b0*/  FMUL.FTZ R9, R0, R3 ;  /* 0x0000000300097220 */ /* 0x000fe20000410000 */
[----:B------:R-:W-:-:S03]  /*01c0*/  FMUL.FTZ R3, R3, 0.5 ;  /* 0x3f00000003037820 */ /* 0x000fc60000410000 */
[----:B------:R-:W-:-:S04]  /*01d0*/  FFMA R0, -R9, R9, R0 ;  /* 0x0000000909007223 */ /* 0x000fc80000000100 */
[----:B------:R-:W-:-:S07]  /*01e0*/  FFMA R3, R0, R3, R9 ;  /* 0x0000000300037223 */ /* 0x000fce0000000009 */
.L_x_2:
[----:B------:R-:W-:Y:S05]  /*01f0*/  BSYNC.RECONVERGENT B0 ;  /* 0x0000000000007941 */ /* 0x000fea0003800200 */
.L_x_0:
[----:B------:R-:W-:-:S13]  /*0200*/  FSETP.GT.AND P0, PT, R3, RZ, PT ;  /* 0x000000ff0300720b */ /* 0x000fda0003f04000 */
[----:B------:R-:W-:Y:S05]  /*0210*/  @!P0 EXIT ;  /* 0x000000000000894d */ /* 0x000fea0003800000 */
[----:B------:R-:W0:Y:S01]  /*0220*/  MUFU.RCP R0, R3 ;  /* 0x0000000300007308 */ /* 0x000e220000001000 */
[----:B------:R-:W-:Y:S07]  /*0230*/  BSSY.RECONVERGENT B0, `(.L_x_3) ;  /* 0x000000b000007945 */ /* 0x000fee0003800200 */
[----:B------:R-:W1:Y:S01]  /*0240*/  FCHK P0, R4, R3 ;  /* 0x0000000304007302 */ /* 0x000e620000000000 */
[----:B0-----:R-:W-:-:S04]  /*0250*/  FFMA R9, R0, -R3, 1 ;  /* 0x3f80000000097423 */ /* 0x001fc80000000803 */
[----:B------:R-:W-:-:S04]  /*0260*/  FFMA R9, R0, R9, R0 ;  /* 0x0000000900097223 */ /* 0x000fc80000000000 */
[----:B------:R-:W-:-:S04]  /*0270*/  FFMA R8, R4, R9, RZ ;  /* 0x0000000904087223 */ /* 0x000fc800000000ff */
[----:B------:R-:W-:-:S04]  /*0280*/  FFMA R0, R8, -R3, R4 ;  /* 0x8000000308007223 */ /* 0x000fc80000000004 */
[----:B------:R-:W-:Y:S01]  /*0290*/  FFMA R8, R9, R0, R8 ;  /* 0x0000000009087223 */ /* 0x000fe20000000008 */
[----:B-1----:R-:W-:Y:S06]  /*02a0*/  @!P0 BRA `(.L_x_4) ;  /* 0x00000000000c8947 */ /* 0x002fec0003800000 */
[----:B------:R-:W-:-:S07]  /*02b0*/  MOV R2, 0x2d0 ;  /* 0x000002d000027802 */ /* 0x000fce0000000f00 */
[----:B------:R-:W-:Y:S05]  /*02c0*/  CALL.REL.NOINC `($__internal_1_$__cuda_sm3x_div_rn_noftz_f32_slowpath) ;  /* 0x0000000400147944 */ /* 0x000fea0003c00000 */
[----:B------:R-:W-:-:S07]  /*02d0*/  MOV R8, R0 ;  /* 0x0000000000087202 */ /* 0x000fce0000000f00 */
.L_x_4:
[----:B------:R-:W-:Y:S05]  /*02e0*/  BSYNC.RECONVERGENT B0 ;  /* 0x0000000000007941 */ /* 0x000fea0003800200 */
.L_x_3:
        /* <DEDUP_REMOVED lines=9> */
[----:B------:R-:W-:Y:S01]  /*0380*/  IMAD.MOV.U32 R4, RZ, RZ, R5 ;  /* 0x000000ffff047224 */ /* 0x000fe200078e0005 */
[----:B------:R-:W-:-:S07]  /*0390*/  MOV R2, 0x3b0 ;  /* 0x000003b000027802 */ /* 0x000fce0000000f00 */
[----:B------:R-:W-:Y:S05]  /*03a0*/  CALL.REL.NOINC `($__internal_1_$__cuda_sm3x_div_rn_noftz_f32_slowpath) ;  /* 0x0000000000dc7944 */ /* 0x000fea0003c00000 */
[----:B------:R-:W-:-:S07]  /*03b0*/  IMAD.MOV.U32 R9, RZ, RZ, R0 ;  /* 0x000000ffff097224 */ /* 0x000fce00078e0000 */
.L_x_6:
[----:B------:R-:W-:Y:S05]  /*03c0*/  BSYNC.RECONVERGENT B0 ;  /* 0x0000000000007941 */ /* 0x000fea0003800200 */
.L_x_5:
        /* <DEDUP_REMOVED lines=9> */
[----:B------:R-:W-:Y:S02]  /*0460*/  MOV R4, R6 ;  /* 0x0000000600047202 */ /* 0x000fe40000000f00 */
[----:B------:R-:W-:-:S07]  /*0470*/  MOV R2, 0x490 ;  /* 0x0000049000027802 */ /* 0x000fce0000000f00 */
[----:B------:R-:W-:Y:S05]  /*0480*/  CALL.REL.NOINC `($__internal_1_$__cuda_sm3x_div_rn_noftz_f32_slowpath) ;  /* 0x0000000000a47944 */ /* 0x000fea0003c00000 */
[----:B------:R-:W-:-:S07]  /*0490*/  IMAD.MOV.U32 R10, RZ, RZ, R0 ;  /* 0x000000ffff0a7224 */ /* 0x000fce00078e0000 */
.L_x_8:
[----:B------:R-:W-:Y:S05]  /*04a0*/  BSYNC.RECONVERGENT B0 ;  /* 0x0000000000007941 */ /* 0x000fea0003800200 */
.L_x_7:
        /* <DEDUP_REMOVED lines=12> */
[----:B------:R-:W-:-:S07]  /*0570*/  MOV R11, R0 ;  /* 0x00000000000b7202 */ /* 0x000fce0000000f00 */
.L_x_10:
[----:B------:R-:W-:Y:S05]  /*0580*/  BSYNC.RECONVERGENT B0 ;  /* 0x0000000000007941 */ /* 0x000fea0003800200 */
.L_x_9:
[----:B------:R-:W-:Y:S01]  /*0590*/  STG.E.128 desc[UR4][R12.64], R8 ;  /* 0x000000080c007986 */ /* 0x000fe2000c101d04 */
[----:B------:R-:W-:Y:S05]  /*05a0*/  EXIT ;  /* 0x000000000000794d */ /* 0x000fea0003800000 */
        .weak           $__internal_0_$__cuda_sm20_sqrt_rn_f32_slowpath
        .type           $__internal_0_$__cuda_sm20_sqrt_rn_f32_slowpath,@function
        .size           $__internal_0_$__cuda_sm20_sqrt_rn_f32_slowpath,($__internal_1_$__cuda_sm3x_div_rn_noftz_f32_slowpath - $__internal_0_$__cuda_sm20_sqrt_rn_f32_slowpath)
$__internal_0_$__cuda_sm20_sqrt_rn_f32_slowpath:
[----:B------:R-:W-:-:S13]  /*05b0*/  LOP3.LUT P0, RZ, R0, 0x7fffffff, RZ, 0xc0, !PT ;  /* 0x7fffffff00ff7812 */ /* 0x000fda000780c0ff */
[----:B------:R-:W-:Y:S01]  /*05c0*/  @!P0 IMAD.MOV.U32 R2, RZ, RZ, R0 ;  /* 0x000000ffff028224 */ /* 0x000fe200078e0000 */
[----:B------:R-:W-:Y:S06]  /*05d0*/  @!P0 BRA `(.L_x_11) ;  /* 0x0000000000408947 */ /* 0x000fec0003800000 */
[----:B------:R-:W-:-:S13]  /*05e0*/  FSETP.GEU.FTZ.AND P0, PT, R0, RZ, PT ;  /* 0x000000ff0000720b */ /* 0x000fda0003f1e000 */
[----:B------:R-:W-:Y:S01]  /*05f0*/  @!P0 IMAD.MOV.U32 R2, RZ, RZ, 0x7fffffff ;  /* 0x7fffffffff028424 */ /* 0x000fe200078e00ff */
[----:B------:R-:W-:Y:S06]  /*0600*/  @!P0 BRA `(.L_x_11) ;  /* 0x0000000000348947 */ /* 0x000fec0003800000 */
[----:B------:R-:W-:-:S13]  /*0610*/  FSETP.GTU.FTZ.AND P0, PT, |R0|, +INF , PT ;  /* 0x7f8000000000780b */ /* 0x000fda0003f1c200 */
[----:B------:R-:W-:Y:S01]  /*0620*/  @P0 FADD.FTZ R2, R0, 1 ;  /* 0x3f80000000020421 */ /* 0x000fe20000010000 */
[----:B------:R-:W-:Y:S06]  /*0630*/  @P0 BRA `(.L_x_11) ;  /* 0x0000000000280947 */ /* 0x000fec0003800000 */
[----:B------:R-:W-:-:S13]  /*0640*/  FSETP.NEU.FTZ.AND P0, PT, |R0|, +INF , PT ;  /* 0x7f8000000000780b */ /* 0x000fda0003f1d200 */
[----:B------:R-:W-:-:S04]  /*0650*/  @P0 FFMA R3, R0, 1.84467440737095516160e+19, RZ ;  /* 0x5f80000000030823 */ /* 0x000fc800000000ff */
[----:B------:R-:W0:Y:S02]  /*0660*/  @P0 MUFU.RSQ R2, R3 ;  /* 0x0000000300020308 */ /* 0x000e240000001400 */
[----:B0-----:R-:W-:Y:S01]  /*0670*/  @P0 FMUL.FTZ R8, R3, R2 ;  /* 0x0000000203080220 */ /* 0x001fe20000410000 */
[----:B------:R-:W-:Y:S01]  /*0680*/  @P0 FMUL.FTZ R10, R2, 0.5 ;  /* 0x3f000000020a0820 */ /* 0x000fe20000410000 */
[----:B------:R-:W-:Y:S02]  /*0690*/  @!P0 MOV R2, R0 ;  /* 0x0000000000028202 */ /* 0x000fe40000000f00 */
[----:B------:R-:W-:-:S04]  /*06a0*/  @P0 FADD.FTZ R9, -R8, -RZ ;  /* 0x800000ff08090221 */ /* 0x000fc80000010100 */
[----:B------:R-:W-:-:S04]  /*06b0*/  @P0 FFMA R9, R8, R9, R3 ;  /* 0x0000000908090223 */ /* 0x000fc80000000003 */
[----:B------:R-:W-:-:S04]  /*06c0*/  @P0 FFMA R9, R9, R10, R8 ;  /* 0x0000000a09090223 */ /* 0x000fc80000000008 */
[----:B------:R-:W-:-:S07]  /*06d0*/  @P0 FMUL.FTZ R2, R9, 2.3283064365386962891e-10 ;  /* 0x2f80000009020820 */ /* 0x000fce0000410000 */
.L_x_11:
[----:B------:R-:W-:Y:S02]  /*06e0*/  HFMA2 R3, -RZ, RZ, 0, 0 ;  /* 0x00000000ff037431 */ /* 0x000fe400000001ff */
[----:B------:R-:W-:Y:S02]  /*06f0*/  IMAD.MOV.U32 R0, RZ, RZ, R2 ;  /* 0x000000ffff007224 */ /* 0x000fe400078e0002 */
[----:B------:R-:W-:-:S04]  /*0700*/  IMAD.MOV.U32 R2, RZ, RZ, R11 ;  /* 0x000000ffff027224 */ /* 0x000fc800078e000b */
[----:B------:R-:W-:Y:S05]  /*0710*/  RET.REL.NODEC R2 `(_Z16normalizeVectorsP6float4m) ;  /* 0xfffffff802387950 */ /* 0x000fea0003c3ffff */
        .weak           $__internal_1_$__cuda_sm3x_div_rn_noftz_f32_slowpath
        .type           $__internal_1_$__cuda_sm3x_div_rn_noftz_f32_slowpath,@function
        .size           $__internal_1_$__cuda_sm3x_div_rn_noftz_f32_slowpath,(.L_x_27 - $__internal_1_$__cuda_sm3x_div_rn_noftz_f32_slowpath)
$__internal_1_$__cuda_sm3x_div_rn_noftz_f32_slowpath:
[----:B------:R-:W-:Y:S01]  /*0720*/  SHF.R.U32.HI R14, RZ, 0x17, R3 ;  /* 0x00000017ff0e7819 */ /* 0x000fe20000011603 */
[----:B------:R-:W-:Y:S01]  /*0730*/  BSSY.RECONVERGENT B1, `(.L_x_12) ;  /* 0x0000063000017945 */ /* 0x000fe20003800200 */
[----:B------:R-:W-:Y:S02]  /*0740*/  SHF.R.U32.HI R0, RZ, 0x17, R4 ;  /* 0x00000017ff007819 */ /* 0x000fe40000011604 */
[----:B------:R-:W-:Y:S02]  /*0750*/  LOP3.LUT R14, R14, 0xff, RZ, 0xc0, !PT ;  /* 0x000000ff0e0e7812 */ /* 0x000fe400078ec0ff */
[----:B------:R-:W-:Y:S02]  /*0760*/  LOP3.LUT R17, R0, 0xff, RZ, 0xc0, !PT ;  /* 0x000000ff00117812 */ /* 0x000fe400078ec0ff */
[----:B------:R-:W-:Y:S01]  /*0770*/  MOV R15, R3 ;  /* 0x00000003000f7202 */ /* 0x000fe20000000f00 */
[----:B------:R-:W-:Y:S02]  /*0780*/  VIADD R16, R14, 0xffffffff ;  /* 0xffffffff0e107836 */ /* 0x000fe40000000000 */
[----:B------:R-:W-:-:S03]  /*0790*/  VIADD R0, R17, 0xffffffff ;  /* 0xffffffff11007836 */ /* 0x000fc60000000000 */
[----:B------:R-:W-:-:S04]  /*07a0*/  ISETP.GT.U32.AND P0, PT, R16, 0xfd, PT ;  /* 0x000000fd1000780c */ /* 0x000fc80003f04070 */
[----:B------:R-:W-:-:S13]  /*07b0*/  ISETP.GT.U32.OR P0, PT, R0, 0xfd, P0 ;  /* 0x000000fd0000780c */ /* 0x000fda0000704470 */
[----:B------:R-:W-:Y:S01]  /*07c0*/  @!P0 IMAD.MOV.U32 R11, RZ, RZ, RZ ;  /* 0x000000ffff0b8224 */ /* 0x000fe200078e00ff */
[----:B------:R-:W-:Y:S06]  /*07d0*/  @!P0 BRA `(.L_x_13) ;  /* 0x00000000005c8947 */ /* 0x000fec0003800000 */
[----:B------:R-:W-:Y:S02]  /*07e0*/  FSETP.GTU.FTZ.AND P0, PT, |R4|, +INF , PT ;  /* 0x7f8000000400780b */ /* 0x000fe40003f1c200 */
[----:B------:R-:W-:-:S04]  /*07f0*/  FSETP.GTU.FTZ.AND P1, PT, |R3|, +INF , PT ;  /* 0x7f8000000300780b */ /* 0x000fc80003f3c200 */
[----:B------:R-:W-:-:S13]  /*0800*/  PLOP3.LUT P0, PT, P0, P1, PT, 0xf8, 0x8f ;  /* 0x00000000008f781c */ /* 0x000fda0000703f70 */
[----:B------:R-:W-:Y:S05]  /*0810*/  @P0 BRA `(.L_x_14) ;  /* 0x00000004004c0947 */ /* 0x000fea0003800000 */
[----:B------:R-:W-:-:S13]  /*0820*/  LOP3.LUT P0, RZ, R15, 0x7fffffff, R4, 0xc8, !PT ;  /* 0x7fffffff0fff7812 */ /* 0x000fda000780c804 */
[----:B------:R-:W-:Y:S05]  /*0830*/  @!P0 BRA `(.L_x_15) ;  /* 0x00000004003c8947 */ /* 0x000fea0003800000 */
[C---:B------:R-:W-:Y:S02]  /*0840*/  FSETP.NEU.FTZ.AND P2, PT, |R4|.reuse, +INF , PT ;  /* 0x7f8000000400780b */ /* 0x040fe40003f5d200 */
[----:B------:R-:W-:Y:S02]  /*0850*/  FSETP.NEU.FTZ.AND P1, PT, |R3|, +INF , PT ;  /* 0x7f8000000300780b */ /* 0x000fe40003f3d200 */
[----:B------:R-:W-:-:S11]  /*0860*/  FSETP.NEU.FTZ.AND P0, PT, |R4|, +INF , PT ;  /* 0x7f8000000400780b */ /* 0x000fd60003f1d200 */
[----:B------:R-:W-:Y:S05]  /*0870*/  @!P1 BRA !P2, `(.L_x_15) ;  /* 0x00000004002c9947 */ /* 0x000fea0005000000 */
[----:B------:R-:W-:-:S04]  /*0880*/  LOP3.LUT P2, RZ, R4, 0x7fffffff, RZ, 0xc0, !PT ;  /* 0x7fffffff04ff7812 */ /* 0x000fc8000784c0ff */
[----:B------:R-:W-:-:S13]  /*0890*/  PLOP3.LUT P1, PT, P1, P2, PT, 0x2f, 0xf2 ;  /* 0x0000000000f2781c */ /* 0x000fda0000f24577 */
[----:B------:R-:W-:Y:S05]  /*08a0*/  @P1 BRA `(.L_x_16) ;  /* 0x0000000400181947 */ /* 0x000fea0003800000 */
[----:B------:R-:W-:-:S04]  /*08b0*/  LOP3.LUT P1, RZ, R15, 0x7fffffff, RZ, 0xc0, !PT ;  /* 0x7fffffff0fff7812 */ /* 0x000fc8000782c0ff */
[----:B------:R-:W-:-:S13]  /*08c0*/  PLOP3.LUT P0, PT, P0, P1, PT, 0x2f, 0xf2 ;  /* 0x0000000000f2781c */ /* 0x000fda0000702577 */
[----:B------:R-:W-:Y:S05]  /*08d0*/  @P0 BRA `(.L_x_17) ;  /* 0x0000000400000947 */ /* 0x000fea0003800000 */
[----:B------:R-:W-:Y:S02]  /*08e0*/  ISETP.GE.AND P0, PT, R0, RZ, PT ;  /* 0x000000ff0000720c */ /* 0x000fe40003f06270 */
[----:B------:R-:W-:-:S11]  /*08f0*/  ISETP.GE.AND P1, PT, R16, RZ, PT ;  /* 0x000000ff1000720c */ /* 0x000fd60003f26270 */
[----:B------:R-:W-:Y:S01]  /*0900*/  @P0 IMAD.MOV.U32 R11, RZ, RZ, RZ ;  /* 0x000000ffff0b0224 */ /* 0x000fe200078e00ff */
[----:B------:R-:W-:Y:S01]  /*0910*/  @!P0 MOV R11, 0xffffffc0 ;  /* 0xffffffc0000b8802 */ /* 0x000fe20000000f00 */
[----:B------:R-:W-:Y:S01]  /*0920*/  @!P0 FFMA R4, R4, 1.84467440737095516160e+19, RZ ;  /* 0x5f80000004048823 */ /* 0x000fe200000000ff */
[----:B------:R-:W-:-:S03]  /*0930*/  @!P1 FFMA R15, R3, 1.84467440737095516160e+19, RZ ;  /* 0x5f800000030f9823 */ /* 0x000fc600000000ff */
[----:B------:R-:W-:-:S07]  /*0940*/  @!P1 VIADD R11, R11, 0x40 ;  /* 0x000000400b0b9836 */ /* 0x000fce0000000000 */
.L_x_13:
[----:B------:R-:W-:Y:S01]  /*0950*/  LEA R0, R14, 0xc0800000, 0x17 ;  /* 0xc08000000e007811 */ /* 0x000fe200078eb8ff */
[----:B------:R-:W-:Y:S01]  /*0960*/  BSSY.RECONVERGENT B2, `(.L_x_18) ;  /* 0x0000036000027945 */ /* 0x000fe20003800200 */
[----:B------:R-:W-:-:S03]  /*0970*/  IADD3 R17, PT, PT, R17, -0x7f, RZ ;  /* 0xffffff8111117810 */ /* 0x000fc60007ffe0ff */
[----:B------:R-:W-:Y:S01]  /*0980*/  IMAD.IADD R16, R15, 0x1, -R0 ;  /* 0x000000010f107824 */ /* 0x000fe200078e0a00 */
[C---:B------:R-:W-:Y:S01]  /*0990*/  IADD3 R14, PT, PT, R17.reuse, 0x7f, -R14 ;  /* 0x0000007f110e7810 */ /* 0x040fe20007ffe80e */
[----:B------:R-:W-:Y:S02]  /*09a0*/  IMAD R0, R17, -0x800000, R4 ;  /* 0xff80000011007824 */ /* 0x000fe400078e0204 */
[----:B------:R-:W0:Y:S01]  /*09b0*/  MUFU.RCP R15, R16 ;  /* 0x00000010000f7308 */ /* 0x000e220000001000 */
[----:B------:R-:W-:Y:S01]  /*09c0*/  FADD.FTZ R19, -R16, -RZ ;  /* 0x800000ff10137221 */ /* 0x000fe20000010100 */
[----:B------:R-:W-:-:S03]  /*09d0*/  IMAD.IADD R11, R14, 0x1, R11 ;  /* 0x000000010e0b7824 */ /* 0x000fc600078e020b */
[----:B0-----:R-:W-:-:S04]  /*09e0*/  FFMA R18, R15, R19, 1 ;  /* 0x3f8000000f127423 */ /* 0x001fc80000000013 */
[----:B------:R-:W-:-:S04]  /*09f0*/  FFMA R15, R15, R18, R15 ;  /* 0x000000120f0f7223 */ /* 0x000fc8000000000f */
[----:B------:R-:W-:-:S04]  /*0a00*/  FFMA R4, R0, R15, RZ ;  /* 0x0000000f00047223 */ /* 0x000fc800000000ff */
[----:B------:R-:W-:-:S04]  /*0a10*/  FFMA R18, R19, R4, R0 ;  /* 0x0000000413127223 */ /* 0x000fc80000000000 */
[----:B------:R-:W-:-:S04]  /*0a20*/  FFMA R18, R15, R18, R4 ;  /* 0x000000120f127223 */ /* 0x000fc80000000004 */
[----:B------:R-:W-:-:S04]  /*0a30*/  FFMA R19, R19, R18, R0 ;  /* 0x0000001213137223 */ /* 0x000fc80000000000 */
[----:B------:R-:W-:-:S05]  /*0a40*/  FFMA R0, R15, R19, R18 ;  /* 0x000000130f007223 */ /* 0x000fca0000000012 */
[----:B------:R-:W-:-:S04]  /*0a50*/  SHF.R.U32.HI R4, RZ, 0x17, R0 ;  /* 0x00000017ff047819 */ /* 0x000fc80000011600 */
[----:B------:R-:W-:-:S05]  /*0a60*/  LOP3.LUT R4, R4, 0xff, RZ, 0xc0, !PT ;  /* 0x000000ff04047812 */ /* 0x000fca00078ec0ff */
[----:B------:R-:W-:-:S05]  /*0a70*/  IMAD.IADD R16, R4, 0x1, R11 ;  /* 0x0000000104107824 */ /* 0x000fca00078e020b */
[----:B------:R-:W-:-:S04]  /*0a80*/  IADD3 R4, PT, PT, R16, -0x1, RZ ;  /* 0xffffffff10047810 */ /* 0x000fc80007ffe0ff */
[----:B------:R-:W-:-:S13]  /*0a90*/  ISETP.GE.U32.AND P0, PT, R4, 0xfe, PT ;  /* 0x000000fe0400780c */ /* 0x000fda0003f06070 */
[----:B------:R-:W-:Y:S05]  /*0aa0*/  @!P0 BRA `(.L_x_19) ;  /* 0x0000000000808947 */ /* 0x000fea0003800000 */
[----:B------:R-:W-:-:S13]  /*0ab0*/  ISETP.GT.AND P0, PT, R16, 0xfe, PT ;  /* 0x000000fe1000780c */ /* 0x000fda0003f04270 */
[----:B------:R-:W-:Y:S05]  /*0ac0*/  @P0 BRA `(.L_x_20) ;  /* 0x00000000006c0947 */ /* 0x000fea0003800000 */
[----:B------:R-:W-:-:S13]  /*0ad0*/  ISETP.GE.AND P0, PT, R16, 0x1, PT ;  /* 0x000000011000780c */ /* 0x000fda0003f06270 */
[----:B------:R-:W-:Y:S05]  /*0ae0*/  @P0 BRA `(.L_x_21) ;  /* 0x0000000000740947 */ /* 0x000fea0003800000 */
[----:B------:R-:W-:Y:S02]  /*0af0*/  ISETP.GE.AND P0, PT, R16, -0x18, PT ;  /* 0xffffffe81000780c */ /* 0x000fe40003f06270 */
[----:B------:R-:W-:-:S11]  /*0b00*/  LOP3.LUT R0, R0, 0x80000000, RZ, 0xc0, !PT ;  /* 0x8000000000007812 */ /* 0x000fd600078ec0ff */
[----:B------:R-:W-:Y:S05]  /*0b10*/  @!P0 BRA `(.L_x_21) ;  /* 0x0000000000688947 */ /* 0x000fea0003800000 */
[CCC-:B------:R-:W-:Y:S01]  /*0b20*/  FFMA.RZ R4, R15.reuse, R19.reuse, R18.reuse ;  /* 0x000000130f047223 */ /* 0x1c0fe2000000c012 */
[C---:B------:R-:W-:Y:S01]  /*0b30*/  VIADD R14, R16.reuse, 0x20 ;  /* 0x00000020100e7836 */ /* 0x040fe20000000000 */
[C---:B------:R-:W-:Y:S02]  /*0b40*/  ISETP.NE.AND P2, PT, R16.reuse, RZ, PT ;  /* 0x000000ff1000720c */ /* 0x040fe40003f45270 */
[----:B------:R-:W-:Y:S02]  /*0b50*/  ISETP.NE.AND P1, PT, R16, RZ, PT ;  /* 0x000000ff1000720c */ /* 0x000fe40003f25270 */
[----:B------:R-:W-:Y:S01]  /*0b60*/  LOP3.LUT R11, R4, 0x7fffff, RZ, 0xc0, !PT ;  /* 0x007fffff040b7812 */ /* 0x000fe200078ec0ff */
[CCC-:B------:R-:W-:Y:S01]  /*0b70*/  FFMA.RP R4, R15.reuse, R19.reuse, R18.reuse ;  /* 0x000000130f047223 */ /* 0x1c0fe20000008012 */
[----:B------:R-:W-:Y:S01]  /*0b80*/  FFMA.RM R15, R15, R19, R18 ;  /* 0x000000130f0f7223 */ /* 0x000fe20000004012 */
[----:B------:R-:W-:Y:S02]  /*0b90*/  IADD3 R16, PT, PT, -R16, RZ, RZ ;  /* 0x000000ff10107210 */ /* 0x000fe40007ffe1ff */
[----:B------:R-:W-:-:S02]  /*0ba0*/  LOP3.LUT R11, R11, 0x800000, RZ, 0xfc, !PT ;  /* 0x008000000b0b7812 */ /* 0x000fc400078efcff */
[----:B------:R-:W-:Y:S02]  /*0bb0*/  FSETP.NEU.FTZ.AND P0, PT, R4, R15, PT ;  /* 0x0000000f0400720b */ /* 0x000fe40003f1d000 */
[----:B------:R-:W-:Y:S02]  /*0bc0*/  SHF.L.U32 R14, R11, R14, RZ ;  /* 0x0000000e0b0e7219 */ /* 0x000fe400000006ff */
[----:B------:R-:W-:Y:S02]  /*0bd0*/  SEL R4, R16, RZ, P2 ;  /* 0x000000ff10047207 */ /* 0x000fe40001000000 */
[----:B------:R-:W-:Y:S02]  /*0be0*/  ISETP.NE.AND P1, PT, R14, RZ, P1 ;  /* 0x000000ff0e00720c */ /* 0x000fe40000f25270 */
[----:B------:R-:W-:Y:S02]  /*0bf0*/  SHF.R.U32.HI R4, RZ, R4, R11 ;  /* 0x00000004ff047219 */ /* 0x000fe4000001160b */
[----:B------:R-:W-:-:S02]  /*0c00*/  PLOP3.LUT P0, PT, P0, P1, PT, 0xf8, 0x8f ;  /* 0x00000000008f781c */ /* 0x000fc40000703f70 */
[----:B------:R-:W-:Y:S02]  /*0c10*/  SHF.R.U32.HI R14, RZ, 0x1, R4 ;  /* 0x00000001ff0e7819 */ /* 0x000fe40000011604 */
[----:B------:R-:W-:-:S04]  /*0c20*/  SEL R11, RZ, 0x1, !P0 ;  /* 0x00000001ff0b7807 */ /* 0x000fc80004000000 */
[----:B------:R-:W-:-:S04]  /*0c30*/  LOP3.LUT R11, R11, 0x1, R14, 0xf8, !PT ;  /* 0x000000010b0b7812 */ /* 0x000fc800078ef80e */
[----:B------:R-:W-:-:S05]  /*0c40*/  LOP3.LUT R11, R11, R4, RZ, 0xc0, !PT ;  /* 0x000000040b0b7212 */ /* 0x000fca00078ec0ff */
[----:B------:R-:W-:-:S05]  /*0c50*/  IMAD.IADD R11, R14, 0x1, R11 ;  /* 0x000000010e0b7824 */ /* 0x000fca00078e020b */
[----:B------:R-:W-:Y:S01]  /*0c60*/  LOP3.LUT R0, R11, R0, RZ, 0xfc, !PT ;  /* 0x000000000b007212 */ /* 0x000fe200078efcff */
[----:B------:R-:W-:Y:S06]  /*0c70*/  BRA `(.L_x_21) ;  /* 0x0000000000107947 */ /* 0x000fec0003800000 */
.L_x_20:
[----:B------:R-:W-:-:S04]  /*0c80*/  LOP3.LUT R0, R0, 0x80000000, RZ, 0xc0, !PT ;  /* 0x8000000000007812 */ /* 0x000fc800078ec0ff */
[----:B------:R-:W-:Y:S01]  /*0c90*/  LOP3.LUT R0, R0, 0x7f800000, RZ, 0xfc, !PT ;  /* 0x7f80000000007812 */ /* 0x000fe200078efcff */
[----:B------:R-:W-:Y:S06]  /*0ca0*/  BRA `(.L_x_21) ;  /* 0x0000000000047947 */ /* 0x000fec0003800000 */
.L_x_19:
[----:B------:R-:W-:-:S07]  /*0cb0*/  LEA R0, R11, R0, 0x17 ;  /* 0x000000000b007211 */ /* 0x000fce00078eb8ff */
.L_x_21:
[----:B------:R-:W-:Y:S05]  /*0cc0*/  BSYNC.RECONVERGENT B2 ;  /* 0x0000000000027941 */ /* 0x000fea0003800200 */
.L_x_18:
[----:B------:R-:W-:Y:S05]  /*0cd0*/  BRA `(.L_x_22) ;  /* 0x0000000000207947 */ /* 0x000fea0003800000 */
.L_x_17:
[----:B------:R-:W-:-:S04]  /*0ce0*/  LOP3.LUT R0, R15, 0x80000000, R4, 0x48, !PT ;  /* 0x800000000f007812 */ /* 0x000fc800078e4804 */
[----:B------:R-:W-:Y:S01]  /*0cf0*/  LOP3.LUT R0, R0, 0x7f800000, RZ, 0xfc, !PT ;  /* 0x7f80000000007812 */ /* 0x000fe200078efcff */
[----:B------:R-:W-:Y:S06]  /*0d00*/  BRA `(.L_x_22) ;  /* 0x0000000000147947 */ /* 0x000fec0003800000 */
.L_x_16:
[----:B------:R-:W-:Y:S01]  /*0d10*/  LOP3.LUT R0, R15, 0x80000000, R4, 0x48, !PT ;  /* 0x800000000f007812 */ /* 0x000fe200078e4804 */
[----:B------:R-:W-:Y:S06]  /*0d20*/  BRA `(.L_x_22) ;  /* 0x00000000000c7947 */ /* 0x000fec0003800000 */
.L_x_15:
[----:B------:R-:W0:Y:S01]  /*0d30*/  MUFU.RSQ R0, -QNAN ;  /* 0xffc0000000007908 */ /* 0x000e220000001400 */
[----:B------:R-:W-:Y:S05]  /*0d40*/  BRA `(.L_x_22) ;  /* 0x0000000000047947 */ /* 0x000fea0003800000 */
.L_x_14:
[----:B------:R-:W-:-:S07]  /*0d50*/  FADD.FTZ R0, R4, R3 ;  /* 0x0000000304007221 */ /* 0x000fce0000010000 */
.L_x_22:
[----:B------:R-:W-:Y:S05]  /*0d60*/  BSYNC.RECONVERGENT B1 ;  /* 0x0000000000017941 */ /* 0x000fea0003800200 */
.L_x_12:
[----:B------:R-:W-:Y:S02]  /*0d70*/  HFMA2 R15, -RZ, RZ, 0, 0 ;  /* 0x00000000ff0f7431 */ /* 0x000fe400000001ff */
[----:B------:R-:W-:-:S04]  /*0d80*/  IMAD.MOV.U32 R14, RZ, RZ, R2 ;  /* 0x000000ffff0e7224 */ /* 0x000fc800078e0002 */
[----:B0-----:R-:W-:Y:S05]  /*0d90*/  RET.REL.NODEC R14 `(_Z16normalizeVectorsP6float4m) ;  /* 0xfffffff00e987950 */ /* 0x001fea0003c3ffff */
.L_x_23:
[----:B------:R-:W-:-:S00]  /*0da0*/  BRA `(.L_x_23) ;  /* 0xfffffffc00fc7947 */ /* 0x000fc0000383ffff */
[----:B------:R-:W-:-:S00]  /*0db0*/  NOP ;  /* 0x0000000000007918 */ /* 0x000fc00000000000 */
        /* <DEDUP_REMOVED lines=12> */
.L_x_27:


//--------------------- .text._Z11scaleKernelPfmff --------------------------
	.section	.text._Z11scaleKernelPfmff,"ax",@progbits
	.align	128
        .global         _Z11scaleKernelPfmff
        .type           _Z11scaleKernelPfmff,@function
        .size           _Z11scaleKernelPfmff,(.L_x_29 - _Z11scaleKernelPfmff)
        .other          _Z11scaleKernelPfmff,@"STO_CUDA_ENTRY STV_DEFAULT"
_Z11scaleKernelPfmff:
.text._Z11scaleKernelPfmff:
        /* <DEDUP_REMOVED lines=10> */
[----:B------:R-:W1:Y:S01]  /*00a0*/  LDC.64 R4, c[0x0][0x390] ;  /* 0x0000e400ff047b82 */ /* 0x000e620000000a00 */
[----:B------:R-:W2:Y:S01]  /*00b0*/  LDCU.64 UR4, c[0x0][0x358] ;  /* 0x00006b00ff0477ac */ /* 0x000ea20008000a00 */
[----:B0-----:R-:W-:-:S04]  /*00c0*/  LEA R2, P0, R0, UR6, 0x2 ;  /* 0x0000000600027c11 */ /* 0x001fc8000f8010ff */
[----:B------:R-:W-:-:S05]  /*00d0*/  LEA.HI.X R3, R0, UR7, RZ, 0x2, P0 ;  /* 0x0000000700037c11 */ /* 0x000fca00080f14ff */
[----:B--2---:R-:W1:Y:S02]  /*00e0*/  LDG.E R0, desc[UR4][R2.64] ;  /* 0x0000000402007981 */ /* 0x004e64000c1e1900 */
[----:B-1----:R-:W-:-:S05]  /*00f0*/  FFMA R5, R0, R4, R5 ;  /* 0x0000000400057223 */ /* 0x002fca0000000005 */
[----:B------:R-:W-:Y:S01]  /*0100*/  STG.E desc[UR4][R2.64], R5 ;  /* 0x0000000502007986 */ /* 0x000fe2000c101904 */
[----:B------:R-:W-:Y:S05]  /*0110*/  EXIT ;  /* 0x000000000000794d */ /* 0x000fea0003800000 */
.L_x_24:
        /* <DEDUP_REMOVED lines=14> */
.L_x_29:


//--------------------- .text._Z10addVectorsPfS_S_m --------------------------
	.section	.text._Z10addVectorsPfS_S_m,"ax",@progbits
	.align	128
        .global         _Z10addVectorsPfS_S_m
        .type           _Z10addVectorsPfS_S_m,@function
        .size           _Z10addVectorsPfS_S_m,(.L_x_30 - _Z10addVectorsPfS_S_m)
        .other          _Z10addVectorsPfS_S_m,@"STO_CUDA_ENTRY STV_DEFAULT"
_Z10addVectorsPfS_S_m:
.text._Z10addVectorsPfS_S_m:
        /* <DEDUP_REMOVED lines=9> */
[----:B------:R-:W0:Y:S01]  /*0090*/  LDCU.128 UR8, c[0x0][0x380] ;  /* 0x00007000ff0877ac */ /* 0x000e220008000c00 */
[----:B------:R-:W-:Y:S01]  /*00a0*/  IMAD.SHL.U32 R6, R0, 0x4, RZ ;  /* 0x0000000400067824 */ /* 0x000fe200078e00ff */
[----:B------:R-:W-:Y:S01]  /*00b0*/  SHF.R.U32.HI R0, RZ, 0x1e, R0 ;  /* 0x0000001eff007819 */ /* 0x000fe20000011600 */
[----:B------:R-:W1:Y:S01]  /*00c0*/  LDCU.64 UR4, c[0x0][0x358] ;  /* 0x00006b00ff0477ac */ /* 0x000e620008000a00 */
[----:B------:R-:W2:Y:S02]  /*00d0*/  LDCU.64 UR6, c[0x0][0x390] ;  /* 0x00007200ff0677ac */ /* 0x000ea40008000a00 */
[C---:B0-----:R-:W-:Y:S02]  /*00e0*/  IADD3 R4, P1, PT, R6.reuse, UR10, RZ ;  /* 0x0000000a06047c10 */ /* 0x041fe4000ff3e0ff */
[----:B------:R-:W-:Y:S02]  /*00f0*/  IADD3 R2, P0, PT, R6, UR8, RZ ;  /* 0x0000000806027c10 */ /* 0x000fe4000ff1e0ff */
[----:B------:R-:W-:-:S02]  /*0100*/  IADD3.X R5, PT, PT, R0, UR11, RZ, P1, !PT ;  /* 0x0000000b00057c10 */ /* 0x000fc40008ffe4ff */
[----:B------:R-:W-:-:S04]  /*0110*/  IADD3.X R3, PT, PT, R0, UR9, RZ, P0, !PT ;  /* 0x0000000900037c10 */ /* 0x000fc800087fe4ff */
[----:B-1----:R-:W3:Y:S04]  /*0120*/  LDG.E R5, desc[UR4][R4.64] ;  /* 0x0000000404057981 */ /* 0x002ee8000c1e1900 */
[----:B------:R-:W3:Y:S01]  /*0130*/  LDG.E R2, desc[UR4][R2.64] ;  /* 0x0000000402027981 */ /* 0x000ee2000c1e1900 */
[----:B--2---:R-:W-:-:S04]  /*0140*/  IADD3 R6, P0, PT, R6, UR6, RZ ;  /* 0x0000000606067c10 */ /* 0x004fc8000ff1e0ff */
[----:B------:R-:W-:Y:S01]  /*0150*/  IADD3.X R7, PT, PT, R0, UR7, RZ, P0, !PT ;  /* 0x0000000700077c10 */ /* 0x000fe200087fe4ff */
[----:B---3--:R-:W-:-:S05]  /*0160*/  FADD R9, R2, R5 ;  /* 0x0000000502097221 */ /* 0x008fca0000000000 */
[----:B------:R-:W-:Y:S01]  /*0170*/  STG.E desc[UR4][R6.64], R9 ;  /* 0x0000000906007986 */ /* 0x000fe2000c101904 */
[----:B------:R-:W-:Y:S05]  /*0180*/  EXIT ;  /* 0x000000000000794d */ /* 0x000fea0003800000 */
.L_x_25:
        /* <DEDUP_REMOVED lines=15> */
.L_x_30:


//--------------------- .nv.shared.reserved.0     --------------------------
	.section	.nv.shared.reserved.0,"aw",@nobits
	.weak		__nv_reservedSMEM_offset_0_alias
	.size		__nv_reservedSMEM_offset_0_alias, 0, 64
	.other		__nv_reservedSMEM_offset_0_alias,@"STO_CUDA_RESERVED_SHARED STV_DEFAULT"
__nv_reservedSMEM_offset_0_alias:
	.zero		0
	.zero		64


//--------------------- .nv.constant0._Z16normalizeVectorsP6float4m --------------------------
	.section	.nv.constant0._Z16normalizeVectorsP6float4m,"a",@progbits
	.sectionflags	@""
	.align	4
.nv.constant0._Z16normalizeVectorsP6float4m:
	.zero		912


//--------------------- .nv.constant0._Z11scaleKernelPfmff --------------------------
	.section	.nv.constant0._Z11scaleKernelPfmff,"a",@progbits
	.sectionflags	@""
	.align	4
.nv.constant0._Z11scaleKernelPfmff:
	.zero		920


//--------------------- .nv.constant0._Z10addVectorsPfS_S_m --------------------------
	.section	.nv.constant0._Z10addVectorsPfS_S_m,"a",@progbits
	.sectionflags	@""
	.align	4
.nv.constant0._Z10addVectorsPfS_S_m:
	.zero		928


//--------------------- SYMBOLS --------------------------

	.type		.nv.reservedSmem.offset0,@object
	.size		.nv.reservedSmem.offset0,0x4
